	.headerflags	@"EF_CUDA_TEXMODE_UNIFIED EF_CUDA_64BIT_ADDRESS EF_CUDA_ACCELERATORS EF_CUDA_SM90 EF_CUDA_VIRTUAL_SM(EF_CUDA_SM90)"
	.elftype	@"ET_EXEC"


//--------------------- .nv.info                  --------------------------
	.section	.nv.info,"",@"SHT_CUDA_INFO"
	.align	4


	//----- nvinfo : EIATTR_REGCOUNT
	.align		4
        /*0000*/ 	.byte	0x04, 0x2f
        /*0002*/ 	.short	(.L_3 - .L_2)
	.align		4
.L_2:
        /*0004*/ 	.word	index@(triton_poi_fused__native_batch_norm_legit_no_training_add_relu_33)
        /*0008*/ 	.word	0x00000020


	//----- nvinfo : EIATTR_MIN_STACK_SIZE
	.align		4
.L_3:
        /*000c*/ 	.byte	0x04, 0x12
        /*000e*/ 	.short	(.L_5 - .L_4)
	.align		4
.L_4:
        /*0010*/ 	.word	index@(triton_poi_fused__native_batch_norm_legit_no_training_add_relu_33)
        /*0014*/ 	.word	0x00000000


	//----- nvinfo : EIATTR_FRAME_SIZE
	.align		4
.L_5:
        /*0018*/ 	.byte	0x04, 0x11
        /*001a*/ 	.short	(.L_7 - .L_6)
	.align		4
.L_6:
        /*001c*/ 	.word	index@(triton_poi_fused__native_batch_norm_legit_no_training_add_relu_33)
        /*0020*/ 	.word	0x00000000


	//----- nvinfo : EIATTR_MIN_STACK_SIZE
	.align		4
.L_7:
        /*0024*/ 	.byte	0x04, 0x12
        /*0026*/ 	.short	(.L_9 - .L_8)
	.align		4
.L_8:
        /*0028*/ 	.word	index@(triton_poi_fused__native_batch_norm_legit_no_training_add_relu_33)
        /*002c*/ 	.word	0x00000000
.L_9:


//--------------------- .nv.info.triton_poi_fused__native_batch_norm_legit_no_training_add_relu_33 --------------------------
	.section	.nv.info.triton_poi_fused__native_batch_norm_legit_no_training_add_relu_33,"",@"SHT_CUDA_INFO"
	.sectionflags	@""
	.align	4


	//----- nvinfo : EIATTR_CUDA_API_VERSION
	.align		4
        /*0000*/ 	.byte	0x04, 0x37
        /*0002*/ 	.short	(.L_11 - .L_10)
.L_10:
        /*0004*/ 	.word	0x0000007c


	//----- nvinfo : EIATTR_KPARAM_INFO
	.align		4
.L_11:
        /*0008*/ 	.byte	0x04, 0x17
        /*000a*/ 	.short	(.L_13 - .L_12)
.L_12:
        /*000c*/ 	.word	0x00000000
        /*0010*/ 	.short	0x000b
        /*0012*/ 	.short	0x0058
        /*0014*/ 	.byte	0x00, 0xf0, 0x11, 0x00


	//----- nvinfo : EIATTR_KPARAM_INFO
	.align		4
.L_13:
        /*0018*/ 	.byte	0x04, 0x17
        /*001a*/ 	.short	(.L_15 - .L_14)
.L_14:
        /*001c*/ 	.word	0x00000000
        /*0020*/ 	.short	0x000a
        /*0022*/ 	.short	0x0050
        /*0024*/ 	.byte	0x00, 0xf4, 0x21, 0x00


	//----- nvinfo : EIATTR_KPARAM_INFO
	.align		4
.L_15:
        /*0028*/ 	.byte	0x04, 0x17
        /*002a*/ 	.short	(.L_17 - .L_16)
.L_16:
        /*002c*/ 	.word	0x00000000
        /*0030*/ 	.short	0x0009
        /*0032*/ 	.short	0x0048
        /*0034*/ 	.byte	0x00, 0xf4, 0x21, 0x00


	//----- nvinfo : EIATTR_KPARAM_INFO
	.align		4
.L_17:
        /*0038*/ 	.byte	0x04, 0x17
        /*003a*/ 	.short	(.L_19 - .L_18)
.L_18:
        /*003c*/ 	.word	0x00000000
        /*0040*/ 	.short	0x0008
        /*0042*/ 	.short	0x0040
        /*0044*/ 	.byte	0x00, 0xf4, 0x21, 0x00


	//----- nvinfo : EIATTR_KPARAM_INFO
	.align		4
.L_19:
        /*0048*/ 	.byte	0x04, 0x17
        /*004a*/ 	.short	(.L_21 - .L_20)
.L_20:
        /*004c*/ 	.word	0x00000000
        /*0050*/ 	.short	0x0007
        /*0052*/ 	.short	0x0038
        /*0054*/ 	.byte	0x00, 0xf4, 0x21, 0x00


	//----- nvinfo : EIATTR_KPARAM_INFO
	.align		4
.L_21:
        /*0058*/ 	.byte	0x04, 0x17
        /*005a*/ 	.short	(.L_23 - .L_22)
.L_22:
        /*005c*/ 	.word	0x00000000
        /*0060*/ 	.short	0x0006
        /*0062*/ 	.short	0x0030
        /*0064*/ 	.byte	0x00, 0xf4, 0x21, 0x00


	//----- nvinfo : EIATTR_KPARAM_INFO
	.align		4
.L_23:
        /*0068*/ 	.byte	0x04, 0x17
        /*006a*/ 	.short	(.L_25 - .L_24)
.L_24:
        /*006c*/ 	.word	0x00000000
        /*0070*/ 	.short	0x0005
        /*0072*/ 	.short	0x0028
        /*0074*/ 	.byte	0x00, 0xf4, 0x21, 0x00


	//----- nvinfo : EIATTR_KPARAM_INFO
	.align		4
.L_25:
        /*0078*/ 	.byte	0x04, 0x17
        /*007a*/ 	.short	(.L_27 - .L_26)
.L_26:
        /*007c*/ 	.word	0x00000000
        /*0080*/ 	.short	0x0004
        /*0082*/ 	.short	0x0020
        /*0084*/ 	.byte	0x00, 0xf4, 0x21, 0x00


	//----- nvinfo : EIATTR_KPARAM_INFO
	.align		4
.L_27:
        /*0088*/ 	.byte	0x04, 0x17
        /*008a*/ 	.short	(.L_29 - .L_28)
.L_28:
        /*008c*/ 	.word	0x00000000
        /*0090*/ 	.short	0x0003
        /*0092*/ 	.short	0x0018
        /*0094*/ 	.byte	0x00, 0xf4, 0x21, 0x00


	//----- nvinfo : EIATTR_KPARAM_INFO
	.align		4
.L_29:
        /*0098*/ 	.byte	0x04, 0x17
        /*009a*/ 	.short	(.L_31 - .L_30)
.L_30:
        /*009c*/ 	.word	0x00000000
        /*00a0*/ 	.short	0x0002
        /*00a2*/ 	.short	0x0010
        /*00a4*/ 	.byte	0x00, 0xf4, 0x21, 0x00


	//----- nvinfo : EIATTR_KPARAM_INFO
	.align		4
.L_31:
        /*00a8*/ 	.byte	0x04, 0x17
        /*00aa*/ 	.short	(.L_33 - .L_32)
.L_32:
        /*00ac*/ 	.word	0x00000000
        /*00b0*/ 	.short	0x0001
        /*00b2*/ 	.short	0x0008
        /*00b4*/ 	.byte	0x00, 0xf4, 0x21, 0x00


	//----- nvinfo : EIATTR_KPARAM_INFO
	.align		4
.L_33:
        /*00b8*/ 	.byte	0x04, 0x17
        /*00ba*/ 	.short	(.L_35 - .L_34)
.L_34:
        /*00bc*/ 	.word	0x00000000
        /*00c0*/ 	.short	0x0000
        /*00c2*/ 	.short	0x0000
        /*00c4*/ 	.byte	0x00, 0xf4, 0x21, 0x00


	//----- nvinfo : EIATTR_SPARSE_MMA_MASK
	.align		4
.L_35:
        /*00c8*/ 	.byte	0x03, 0x50
        /*00ca*/ 	.short	0x0000


	//----- nvinfo : EIATTR_MAXREG_COUNT
	.align		4
        /*00cc*/ 	.byte	0x03, 0x1b
        /*00ce*/ 	.short	0x00ff


	//----- nvinfo : EIATTR_EXIT_INSTR_OFFSETS
	.align		4
        /*00d0*/ 	.byte	0x04, 0x1c
        /*00d2*/ 	.short	(.L_37 - .L_36)


	//   ....[0]....
.L_36:
        /*00d4*/ 	.word	0x00000680


	//----- nvinfo : EIATTR_REQNTID
	.align		4
.L_37:
        /*00d8*/ 	.byte	0x04, 0x10
        /*00da*/ 	.short	(.L_39 - .L_38)
.L_38:
        /*00dc*/ 	.word	0x00000080
        /*00e0*/ 	.word	0x00000001
        /*00e4*/ 	.word	0x00000001


	//----- nvinfo : EIATTR_CBANK_PARAM_SIZE
	.align		4
.L_39:
        /*00e8*/ 	.byte	0x03, 0x19
        /*00ea*/ 	.short	0x005c


	//----- nvinfo : EIATTR_PARAM_CBANK
	.align		4
        /*00ec*/ 	.byte	0x04, 0x0a
        /*00ee*/ 	.short	(.L_41 - .L_40)
	.align		4
.L_40:
        /*00f0*/ 	.word	index@(.nv.constant0.triton_poi_fused__native_batch_norm_legit_no_training_add_relu_33)
        /*00f4*/ 	.short	0x0210
        /*00f6*/ 	.short	0x005c


	//----- nvinfo : EIATTR_SW_WAR
	.align		4
.L_41:
        /*00f8*/ 	.byte	0x04, 0x36
        /*00fa*/ 	.short	(.L_43 - .L_42)
.L_42:
        /*00fc*/ 	.word	0x00000008
.L_43:


//--------------------- .nv.callgraph             --------------------------
	.section	.nv.callgraph,"",@"SHT_CUDA_CALLGRAPH"
	.align	4
	.sectionentsize	8
	.align		4
        /*0000*/ 	.word	0x00000000
	.align		4
        /*0004*/ 	.word	0xffffffff
	.align		4
        /*0008*/ 	.word	0x00000000
	.align		4
        /*000c*/ 	.word	0xfffffffe
	.align		4
        /*0010*/ 	.word	0x00000000
	.align		4
        /*0014*/ 	.word	0xfffffffd
	.align		4
        /*0018*/ 	.word	0x00000000
	.align		4
        /*001c*/ 	.word	0xfffffffc


//--------------------- .nv.constant4             --------------------------
	.section	.nv.constant4,"a",@progbits
	.align	8
	.align		8
.nv.constant4:
        /*0000*/ 	.dword	_$_str
	.align		8
        /*0008*/ 	.dword	_$_str_$_2


//--------------------- .text.triton_poi_fused__native_batch_norm_legit_no_training_add_relu_33 --------------------------
	.section	.text.triton_poi_fused__native_batch_norm_legit_no_training_add_relu_33,"ax",@progbits
	.align	128
        .global         triton_poi_fused__native_batch_norm_legit_no_training_add_relu_33
        .type           triton_poi_fused__native_batch_norm_legit_no_training_add_relu_33,@function
        .size           triton_poi_fused__native_batch_norm_legit_no_training_add_relu_33,(.L_x_1 - triton_poi_fused__native_batch_norm_legit_no_training_add_relu_33)
        .other          triton_poi_fused__native_batch_norm_legit_no_training_add_relu_33,@"STO_CUDA_ENTRY STV_DEFAULT"
triton_poi_fused__native_batch_norm_legit_no_training_add_relu_33:
.text.triton_poi_fused__native_batch_norm_legit_no_training_add_relu_33:
[----:B------:R-:W-:Y:S01]  /*0000*/  LDC R1, c[0x0][0x28] ;  /* 0x00000a00ff017b82 */ /* 0x000fe20000000800 */
[----:B------:R-:W1:Y:S07]  /*0010*/  S2R R0, SR_TID.X ;  /* 0x0000000000007919 */ /* 0x000e6e0000002100 */
[----:B------:R-:W2:Y:S01]  /*0020*/  LDC.64 R6, c[0x0][0x228] ;  /* 0x00008a00ff067b82 */ /* 0x000ea20000000a00 */
[----:B------:R-:W-:Y:S01]  /*0030*/  ULDC.64 UR4, c[0x0][0x208] ;  /* 0x0000820000047ab9 */ /* 0x000fe20000000a00 */
[----:B------:R-:W3:Y:S06]  /*0040*/  S2R R5, SR_CTAID.X ;  /* 0x0000000000057919 */ /* 0x000eec0000002500 */
[----:B------:R-:W4:Y:S08]  /*0050*/  LDC.64 R12, c[0x0][0x218] ;  /* 0x00008600ff0c7b82 */ /* 0x000f300000000a00 */
[----:B------:R-:W5:Y:S08]  /*0060*/  LDC.64 R14, c[0x0][0x240] ;  /* 0x00009000ff0e7b82 */ /* 0x000f700000000a00 */
[----:B------:R-:W4:Y:S01]  /*0070*/  LDC.64 R16, c[0x0][0x220] ;  /* 0x00008800ff107b82 */ /* 0x000f220000000a00 */
[----:B-1----:R-:W-:-:S07]  /*0080*/  SHF.L.U32 R0, R0, 0x1, RZ ;  /* 0x0000000100007819 */ /* 0x002fce00000006ff */
[----:B------:R-:W1:Y:S01]  /*0090*/  LDC.64 R18, c[0x0][0x248] ;  /* 0x00009200ff127b82 */ /* 0x000e620000000a00 */
[----:B---3--:R-:W-:Y:S02]  /*00a0*/  SHF.R.S32.HI R3, RZ, 0x17, R5 ;  /* 0x00000017ff037819 */ /* 0x008fe40000011405 */
[----:B------:R-:W-:Y:S02]  /*00b0*/  LOP3.LUT R0, R0, 0xfe, RZ, 0xc0, !PT ;  /* 0x000000fe00007812 */ /* 0x000fe400078ec0ff */
[----:B------:R-:W-:-:S03]  /*00c0*/  SGXT R3, R3, 0x1 ;  /* 0x000000010303781a */ /* 0x000fc60000000200 */
[----:B------:R-:W3:Y:S01]  /*00d0*/  LDC.64 R8, c[0x0][0x238] ;  /* 0x00008e00ff087b82 */ /* 0x000ee20000000a00 */
[----:B------:R-:W-:-:S04]  /*00e0*/  LEA R0, R5, R0, 0x8 ;  /* 0x0000000005007211 */ /* 0x000fc800078e40ff */
[----:B------:R-:W-:-:S03]  /*00f0*/  LEA.HI R4, R3, R0, RZ, 0xa ;  /* 0x0000000003047211 */ /* 0x000fc600078f50ff */
[----:B------:R-:W1:Y:S01]  /*0100*/  LDC.64 R2, c[0x0][0x250] ;  /* 0x00009400ff027b82 */ /* 0x000e620000000a00 */
[----:B------:R-:W-:-:S04]  /*0110*/  LOP3.LUT R21, R4, 0xfffffc00, RZ, 0xc0, !PT ;  /* 0xfffffc0004157812 */ /* 0x000fc800078ec0ff */
[----:B------:R-:W-:-:S03]  /*0120*/  IADD3 R21, R0, -R21, RZ ;  /* 0x8000001500157210 */ /* 0x000fc60007ffe0ff */
[----:B------:R-:W3:Y:S02]  /*0130*/  LDC.64 R22, c[0x0][0x230] ;  /* 0x00008c00ff167b82 */ /* 0x000ee40000000a00 */
[----:B--2---:R-:W-:-:S06]  /*0140*/  IMAD.WIDE R6, R21, 0x4, R6 ;  /* 0x0000000415067825 */ /* 0x004fcc00078e0206 */
[----:B------:R-:W2:Y:S01]  /*0150*/  LDG.E.EL.64 R6, desc[UR4][R6.64] ;  /* 0x0000000406067981 */ /* 0x000ea2000c2e1b00 */
[----:B------:R-:W3:Y:S01]  /*0160*/  LDC.64 R10, c[0x0][0x258] ;  /* 0x00009600ff0a7b82 */ /* 0x000ee20000000a00 */
[----:B01----:R-:W-:-:S07]  /*0170*/  IMAD.WIDE R2, R21, 0x4, R2 ;  /* 0x0000000415027825 */ /* 0x003fce00078e0202 */
[----:B------:R-:W0:Y:S01]  /*0180*/  LDC.64 R4, c[0x0][0x260] ;  /* 0x00009800ff047b82 */ /* 0x000e220000000a00 */
[----:B------:R-:W2:Y:S01]  /*0190*/  LDG.E.EL.64 R2, desc[UR4][R2.64] ;  /* 0x0000000402027981 */ /* 0x000ea2000c2e1b00 */
[----:B----4-:R-:W-:-:S04]  /*01a0*/  IMAD.WIDE R12, R0, 0x4, R12 ;  /* 0x00000004000c7825 */ /* 0x010fc800078e020c */
[----:B-----5:R-:W-:Y:S02]  /*01b0*/  IMAD.WIDE R14, R0, 0x4, R14 ;  /* 0x00000004000e7825 */ /* 0x020fe400078e020e */
[----:B------:R-:W4:Y:S02]  /*01c0*/  LDG.E.64 R12, desc[UR4][R12.64] ;  /* 0x000000040c0c7981 */ /* 0x000f24000c1e1b00 */
[C---:B------:R-:W-:Y:S02]  /*01d0*/  IMAD.WIDE R16, R21.reuse, 0x4, R16 ;  /* 0x0000000415107825 */ /* 0x040fe400078e0210 */
[----:B------:R-:W5:Y:S02]  /*01e0*/  LDG.E.64 R14, desc[UR4][R14.64] ;  /* 0x000000040e0e7981 */ /* 0x000f64000c1e1b00 */
[C---:B------:R-:W-:Y:S02]  /*01f0*/  IMAD.WIDE R18, R21.reuse, 0x4, R18 ;  /* 0x0000000415127825 */ /* 0x040fe400078e0212 */
[----:B------:R-:W4:Y:S02]  /*0200*/  LDG.E.EL.64 R16, desc[UR4][R16.64] ;  /* 0x0000000410107981 */ /* 0x000f24000c2e1b00 */
[----:B---3--:R-:W-:-:S02]  /*0210*/  IMAD.WIDE R24, R21, 0x4, R8 ;  /* 0x0000000415187825 */ /* 0x008fc400078e0208 */
[----:B------:R-:W5:Y:S02]  /*0220*/  LDG.E.EL.64 R18, desc[UR4][R18.64] ;  /* 0x0000000412127981 */ /* 0x000f64000c2e1b00 */
[----:B------:R-:W-:-:S04]  /*0230*/  IMAD.WIDE R22, R21, 0x4, R22 ;  /* 0x0000000415167825 */ /* 0x000fc800078e0216 */
[C---:B------:R-:W-:Y:S02]  /*0240*/  IMAD.WIDE R10, R21.reuse, 0x4, R10 ;  /* 0x00000004150a7825 */ /* 0x040fe400078e020a */
[----:B------:R-:W3:Y:S02]  /*0250*/  LDG.E.EL.64 R22, desc[UR4][R22.64] ;  /* 0x0000000416167981 */ /* 0x000ee4000c2e1b00 */
[----:B0-----:R-:W-:Y:S02]  /*0260*/  IMAD.WIDE R8, R21, 0x4, R4 ;  /* 0x0000000415087825 */ /* 0x001fe400078e0204 */
[----:B------:R0:W3:Y:S04]  /*0270*/  LDG.E.EL.64 R4, desc[UR4][R24.64] ;  /* 0x0000000418047981 */ /* 0x0000e8000c2e1b00 */
[----:B------:R-:W3:Y:S04]  /*0280*/  LDG.E.EL.64 R10, desc[UR4][R10.64] ;  /* 0x000000040a0a7981 */ /* 0x000ee8000c2e1b00 */
[----:B------:R-:W3:Y:S01]  /*0290*/  LDG.E.EL.64 R8, desc[UR4][R8.64] ;  /* 0x0000000408087981 */ /* 0x000ee2000c2e1b00 */
[----:B--2---:R-:W-:Y:S01]  /*02a0*/  FADD R6, R6, 9.9999997473787516356e-06 ;  /* 0x3727c5ac06067421 */ /* 0x004fe20000000000 */
[----:B------:R-:W-:-:S05]  /*02b0*/  FADD R7, R7, 9.9999997473787516356e-06 ;  /* 0x3727c5ac07077421 */ /* 0x000fca0000000000 */
[----:B------:R-:W1:Y:S01]  /*02c0*/  MUFU.SQRT R6, R6 ;  /* 0x0000000600067308 */ /* 0x000e620000002000 */
[----:B------:R-:W-:Y:S01]  /*02d0*/  FADD R20, R2, 9.9999997473787516356e-06 ;  /* 0x3727c5ac02147421 */ /* 0x000fe20000000000 */
[----:B------:R-:W-:-:S06]  /*02e0*/  FADD R3, R3, 9.9999997473787516356e-06 ;  /* 0x3727c5ac03037421 */ /* 0x000fcc0000000000 */
[----:B------:R-:W2:Y:S08]  /*02f0*/  MUFU.SQRT R21, R7 ;  /* 0x0000000700157308 */ /* 0x000eb00000002000 */
[----:B------:R-:W4:Y:S01]  /*0300*/  MUFU.SQRT R26, R20 ;  /* 0x00000014001a7308 */ /* 0x000f220000002000 */
[----:B-1----:R-:W-:-:S07]  /*0310*/  FSETP.GT.AND P6, PT, R6, 8.50705917302346158658e+37, PT ;  /* 0x7e8000000600780b */ /* 0x002fce0003fc4000 */
[----:B0-----:R-:W0:Y:S01]  /*0320*/  MUFU.SQRT R25, R3 ;  /* 0x0000000300197308 */ /* 0x001e220000002000 */
[----:B------:R-:W-:Y:S01]  /*0330*/  HFMA2.MMA R2, -RZ, RZ, 1.625, 0 ;  /* 0x3e800000ff027435 */ /* 0x000fe200000001ff */
[----:B------:R-:W-:Y:S02]  /*0340*/  FSETP.GEU.AND P5, PT, R6, 1.175494350822287508e-38, PT ;  /* 0x008000000600780b */ /* 0x000fe40003fae000 */
[C---:B--2---:R-:W-:Y:S02]  /*0350*/  FSETP.GT.AND P4, PT, R21.reuse, 8.50705917302346158658e+37, PT ;  /* 0x7e8000001500780b */ /* 0x044fe40003f84000 */
[C---:B----4-:R-:W-:Y:S02]  /*0360*/  FSETP.GT.AND P3, PT, R26.reuse, 8.50705917302346158658e+37, PT ;  /* 0x7e8000001a00780b */ /* 0x050fe40003f64000 */
[----:B------:R-:W-:Y:S01]  /*0370*/  FSETP.GEU.AND P0, PT, R26, 1.175494350822287508e-38, PT ;  /* 0x008000001a00780b */ /* 0x000fe20003f0e000 */
[----:B------:R-:W-:Y:S01]  /*0380*/  @P6 FMUL R6, R6, 0.25 ;  /* 0x3e80000006066820 */ /* 0x000fe20000400000 */
[----:B------:R-:W-:-:S02]  /*0390*/  FSETP.GEU.AND P2, PT, R21, 1.175494350822287508e-38, PT ;  /* 0x008000001500780b */ /* 0x000fc40003f4e000 */
[C---:B0-----:R-:W-:Y:S02]  /*03a0*/  FSETP.GT.AND P1, PT, R25.reuse, 8.50705917302346158658e+37, PT ;  /* 0x7e8000001900780b */ /* 0x041fe40003f24000 */
[----:B------:R-:W-:Y:S02]  /*03b0*/  FSEL R3, R2, 1, P6 ;  /* 0x3f80000002037808 */ /* 0x000fe40003000000 */
[----:B------:R-:W-:Y:S01]  /*03c0*/  FSETP.GEU.AND P6, PT, R25, 1.175494350822287508e-38, PT ;  /* 0x008000001900780b */ /* 0x000fe20003fce000 */
[----:B------:R-:W-:Y:S02]  /*03d0*/  @!P5 FMUL R6, R6, 16777216 ;  /* 0x4b8000000606d820 */ /* 0x000fe40000400000 */
[----:B------:R-:W-:Y:S01]  /*03e0*/  @P3 FMUL R26, R26, 0.25 ;  /* 0x3e8000001a1a3820 */ /* 0x000fe20000400000 */
[----:B------:R-:W-:Y:S01]  /*03f0*/  @P4 FMUL R21, R21, 0.25 ;  /* 0x3e80000015154820 */ /* 0x000fe20000400000 */
[----:B------:R-:W0:Y:S02]  /*0400*/  MUFU.RCP R20, R6 ;  /* 0x0000000600147308 */ /* 0x000e240000001000 */
[----:B------:R-:W-:Y:S01]  /*0410*/  @!P0 FMUL R26, R26, 16777216 ;  /* 0x4b8000001a1a8820 */ /* 0x000fe20000400000 */
[----:B------:R-:W-:Y:S01]  /*0420*/  @!P2 FMUL R21, R21, 16777216 ;  /* 0x4b8000001515a820 */ /* 0x000fe20000400000 */
[----:B------:R-:W-:-:S04]  /*0430*/  @P1 FMUL R25, R25, 0.25 ;  /* 0x3e80000019191820 */ /* 0x000fc80000400000 */
[----:B------:R-:W-:Y:S01]  /*0440*/  @!P6 FMUL R25, R25, 16777216 ;  /* 0x4b8000001919e820 */ /* 0x000fe20000400000 */
[----:B------:R-:W1:Y:S01]  /*0450*/  MUFU.RCP R7, R26 ;  /* 0x0000001a00077308 */ /* 0x000e620000001000 */
[----:B------:R-:W-:Y:S01]  /*0460*/  @!P5 FMUL R3, R3, 16777216 ;  /* 0x4b8000000303d820 */ /* 0x000fe20000400000 */
[----:B------:R-:W-:-:S06]  /*0470*/  FSEL R28, R2, 1, P3 ;  /* 0x3f800000021c7808 */ /* 0x000fcc0001800000 */
[----:B------:R-:W2:Y:S01]  /*0480*/  MUFU.RCP R21, R21 ;  /* 0x0000001500157308 */ /* 0x000ea20000001000 */
[----:B------:R-:W-:-:S07]  /*0490*/  FSEL R24, R2, 1, P4 ;  /* 0x3f80000002187808 */ /* 0x000fce0002000000 */
[----:B------:R-:W4:Y:S01]  /*04a0*/  MUFU.RCP R6, R25 ;  /* 0x0000001900067308 */ /* 0x000f220000001000 */
[----:B------:R-:W-:Y:S01]  /*04b0*/  FSEL R27, R2, 1, P1 ;  /* 0x3f800000021b7808 */ /* 0x000fe20000800000 */
[----:B0-----:R-:W-:Y:S01]  /*04c0*/  FMUL R20, R20, R3 ;  /* 0x0000000314147220 */ /* 0x001fe20000400000 */
[----:B------:R-:W-:Y:S01]  /*04d0*/  @!P0 FMUL R28, R28, 16777216 ;  /* 0x4b8000001c1c8820 */ /* 0x000fe20000400000 */
[----:B------:R-:W0:Y:S01]  /*04e0*/  LDC.64 R2, c[0x0][0x210] ;  /* 0x00008400ff027b82 */ /* 0x000e220000000a00 */
[----:B------:R-:W-:Y:S01]  /*04f0*/  @!P2 FMUL R24, R24, 16777216 ;  /* 0x4b8000001818a820 */ /* 0x000fe20000400000 */
[----:B------:R-:W-:Y:S01]  /*0500*/  @!P6 FMUL R27, R27, 16777216 ;  /* 0x4b8000001b1be820 */ /* 0x000fe20000400000 */
[----:B-1----:R-:W-:Y:S01]  /*0510*/  FMUL R7, R7, R28 ;  /* 0x0000001c07077220 */ /* 0x002fe20000400000 */
[----:B------:R-:W-:Y:S01]  /*0520*/  FADD R29, R12, -R16 ;  /* 0x800000100c1d7221 */ /* 0x000fe20000000000 */
[----:B-----5:R-:W-:Y:S01]  /*0530*/  FADD R14, R14, -R18 ;  /* 0x800000120e0e7221 */ /* 0x020fe20000000000 */
[----:B--2---:R-:W-:Y:S01]  /*0540*/  FMUL R21, R21, R24 ;  /* 0x0000001815157220 */ /* 0x004fe20000400000 */
[----:B------:R-:W-:Y:S01]  /*0550*/  FADD R12, R13, -R17 ;  /* 0x800000110d0c7221 */ /* 0x000fe20000000000 */
[----:B------:R-:W-:Y:S01]  /*0560*/  FADD R15, R15, -R19 ;  /* 0x800000130f0f7221 */ /* 0x000fe20000000000 */
[----:B------:R-:W-:Y:S01]  /*0570*/  FMUL R29, R20, R29 ;  /* 0x0000001d141d7220 */ /* 0x000fe20000400000 */
[----:B------:R-:W-:Y:S01]  /*0580*/  FMUL R7, R7, R14 ;  /* 0x0000000e07077220 */ /* 0x000fe20000400000 */
[----:B----4-:R-:W-:Y:S01]  /*0590*/  FMUL R6, R6, R27 ;  /* 0x0000001b06067220 */ /* 0x010fe20000400000 */
[----:B------:R-:W-:Y:S01]  /*05a0*/  FMUL R12, R21, R12 ;  /* 0x0000000c150c7220 */ /* 0x000fe20000400000 */
[----:B---3--:R-:W-:Y:S01]  /*05b0*/  FFMA R4, R22, R29, R4 ;  /* 0x0000001d16047223 */ /* 0x008fe20000000004 */
[----:B------:R-:W-:Y:S01]  /*05c0*/  FFMA R7, R10, R7, R8 ;  /* 0x000000070a077223 */ /* 0x000fe20000000008 */
[----:B------:R-:W-:Y:S01]  /*05d0*/  FMUL R6, R6, R15 ;  /* 0x0000000f06067220 */ /* 0x000fe20000400000 */
[----:B------:R-:W-:-:S03]  /*05e0*/  FFMA R5, R23, R12, R5 ;  /* 0x0000000c17057223 */ /* 0x000fc60000000005 */
[----:B------:R-:W-:Y:S01]  /*05f0*/  FFMA R6, R11, R6, R9 ;  /* 0x000000060b067223 */ /* 0x000fe20000000009 */
[C---:B------:R-:W-:Y:S01]  /*0600*/  FSETP.GEU.AND P0, PT, R4.reuse, -R7, PT ;  /* 0x800000070400720b */ /* 0x040fe20003f0e000 */
[----:B------:R-:W-:Y:S02]  /*0610*/  FADD R4, R4, R7 ;  /* 0x0000000704047221 */ /* 0x000fe40000000000 */
[C---:B------:R-:W-:Y:S01]  /*0620*/  FADD R7, R5.reuse, R6 ;  /* 0x0000000605077221 */ /* 0x040fe20000000000 */
[----:B------:R-:W-:Y:S01]  /*0630*/  FSETP.GEU.AND P1, PT, R5, -R6, PT ;  /* 0x800000060500720b */ /* 0x000fe20003f2e000 */
[----:B0-----:R-:W-:Y:S01]  /*0640*/  IMAD.WIDE R2, R0, 0x4, R2 ;  /* 0x0000000400027825 */ /* 0x001fe200078e0202 */
[----:B------:R-:W-:Y:S02]  /*0650*/  FSEL R4, R4, RZ, P0 ;  /* 0x000000ff04047208 */ /* 0x000fe40000000000 */
[----:B------:R-:W-:-:S05]  /*0660*/  FSEL R5, R7, RZ, P1 ;  /* 0x000000ff07057208 */ /* 0x000fca0000800000 */
[----:B------:R-:W-:Y:S01]  /*0670*/  STG.E.64 desc[UR4][R2.64], R4 ;  /* 0x0000000402007986 */ /* 0x000fe2000c101b04 */
[----:B------:R-:W-:Y:S05]  /*0680*/  EXIT ;  /* 0x000000000000794d */ /* 0x000fea0003800000 */
.L_x_0:
[----:B------:R-:W-:-:S00]  /*0690*/  BRA `(.L_x_0) ;  /* 0xfffffffc00fc7947 */ /* 0x000fc0000383ffff */
[----:B------:R-:W-:-:S00]  /*06a0*/  NOP ;  /* 0x0000000000007918 */ /* 0x000fc00000000000 */
        /* <DEDUP_REMOVED lines=13> */
.L_x_1:


//--------------------- .nv.global.init           --------------------------
	.section	.nv.global.init,"aw",@progbits
.nv.global.init:
	.type		_$_str,@object
	.size		_$_str,(_$_str_$_2 - _$_str)
_$_str:
        /*0000*/ 	.byte	0x5f, 0x5f, 0x43, 0x55, 0x44, 0x41, 0x5f, 0x46, 0x54, 0x5a, 0x00
	.type		_$_str_$_2,@object
	.size		_$_str_$_2,(.L_1 - _$_str_$_2)
_$_str_$_2:
        /*000b*/ 	.byte	0x5f, 0x5f, 0x43, 0x55, 0x44, 0x41, 0x5f, 0x50, 0x52, 0x45, 0x43, 0x5f, 0x53, 0x51, 0x52, 0x54
        /*001b*/ 	.byte	0x00
.L_1:


//--------------------- .nv.constant0.triton_poi_fused__native_batch_norm_legit_no_training_add_relu_33 --------------------------
	.section	.nv.constant0.triton_poi_fused__native_batch_norm_legit_no_training_add_relu_33,"a",@progbits
	.sectionflags	@""
	.align	4
.nv.constant0.triton_poi_fused__native_batch_norm_legit_no_training_add_relu_33:
	.zero		620
